//
// Generated by NVIDIA NVVM Compiler
//
// Compiler Build ID: CL-36424714
// Cuda compilation tools, release 13.0, V13.0.88
// Based on NVVM 20.0.0
//

.version 9.0
.target sm_100
.address_size 64

	// .globl	_Z11convolutionPiS_i
.const .align 4 .b8 mask[28];
.extern .shared .align 16 .b8 s_array[];

.visible .entry _Z11convolutionPiS_i(
	.param .u64 .ptr .align 1 _Z11convolutionPiS_i_param_0,
	.param .u64 .ptr .align 1 _Z11convolutionPiS_i_param_1,
	.param .u32 _Z11convolutionPiS_i_param_2
)
{
	.reg .pred 	%p<8>;
	.reg .b32 	%r<57>;
	.reg .b64 	%rd<9>;

	ld.param.u64 	%rd3, [_Z11convolutionPiS_i_param_0];
	ld.param.u64 	%rd2, [_Z11convolutionPiS_i_param_1];
	cvta.to.global.u64 	%rd4, %rd3;
	mov.u32 	%r32, %ctaid.x;
	mov.u32 	%r1, %ntid.x;
	mov.u32 	%r2, %tid.x;
	mad.lo.s32 	%r3, %r32, %r1, %r2;
	mul.wide.s32 	%rd5, %r3, 4;
	add.s64 	%rd1, %rd4, %rd5;
	ld.global.u32 	%r33, [%rd1];
	shl.b32 	%r34, %r2, 2;
	mov.u32 	%r35, s_array;
	add.s32 	%r4, %r35, %r34;
	st.shared.u32 	[%r4], %r33;
	bar.sync 	0;
	setp.lt.u32 	%p1, %r2, %r1;
	@%p1 bra 	$L__BB0_2;
	ld.global.u32 	%r50, [%rd1];
	bra.uni 	$L__BB0_3;
$L__BB0_2:
	ld.shared.u32 	%r50, [%r4];
$L__BB0_3:
	ld.const.u32 	%r36, [mask];
	mul.lo.s32 	%r8, %r36, %r50;
	add.s32 	%r37, %r2, 1;
	setp.lt.u32 	%p2, %r37, %r1;
	@%p2 bra 	$L__BB0_5;
	ld.global.u32 	%r51, [%rd1+4];
	bra.uni 	$L__BB0_6;
$L__BB0_5:
	ld.shared.u32 	%r51, [%r4+4];
$L__BB0_6:
	ld.const.u32 	%r38, [mask+4];
	mad.lo.s32 	%r12, %r38, %r51, %r8;
	add.s32 	%r39, %r2, 2;
	setp.lt.u32 	%p3, %r39, %r1;
	@%p3 bra 	$L__BB0_8;
	ld.global.u32 	%r52, [%rd1+8];
	bra.uni 	$L__BB0_9;
$L__BB0_8:
	ld.shared.u32 	%r52, [%r4+8];
$L__BB0_9:
	ld.const.u32 	%r40, [mask+8];
	mad.lo.s32 	%r16, %r40, %r52, %r12;
	add.s32 	%r41, %r2, 3;
	setp.lt.u32 	%p4, %r41, %r1;
	@%p4 bra 	$L__BB0_11;
	ld.global.u32 	%r53, [%rd1+12];
	bra.uni 	$L__BB0_12;
$L__BB0_11:
	ld.shared.u32 	%r53, [%r4+12];
$L__BB0_12:
	ld.const.u32 	%r42, [mask+12];
	mad.lo.s32 	%r20, %r42, %r53, %r16;
	add.s32 	%r43, %r2, 4;
	setp.lt.u32 	%p5, %r43, %r1;
	@%p5 bra 	$L__BB0_14;
	ld.global.u32 	%r54, [%rd1+16];
	bra.uni 	$L__BB0_15;
$L__BB0_14:
	ld.shared.u32 	%r54, [%r4+16];
$L__BB0_15:
	ld.const.u32 	%r44, [mask+16];
	mad.lo.s32 	%r24, %r44, %r54, %r20;
	add.s32 	%r45, %r2, 5;
	setp.lt.u32 	%p6, %r45, %r1;
	@%p6 bra 	$L__BB0_17;
	ld.global.u32 	%r55, [%rd1+20];
	bra.uni 	$L__BB0_18;
$L__BB0_17:
	ld.shared.u32 	%r55, [%r4+20];
$L__BB0_18:
	ld.const.u32 	%r46, [mask+20];
	mad.lo.s32 	%r28, %r46, %r55, %r24;
	add.s32 	%r47, %r2, 6;
	setp.lt.u32 	%p7, %r47, %r1;
	@%p7 bra 	$L__BB0_20;
	ld.global.u32 	%r56, [%rd1+24];
	bra.uni 	$L__BB0_21;
$L__BB0_20:
	ld.shared.u32 	%r56, [%r4+24];
$L__BB0_21:
	ld.const.u32 	%r48, [mask+24];
	mad.lo.s32 	%r49, %r48, %r56, %r28;
	cvta.to.global.u64 	%rd6, %rd2;
	add.s64 	%rd8, %rd6, %rd5;
	st.global.u32 	[%rd8], %r49;
	ret;

}


// ===== COMPILED SASS (sm_100) =====

	.target	sm_100

	.elftype	@"ET_EXEC"


//--------------------- .note.nv.tkinfo           --------------------------
	.section	.note.nv.tkinfo,"",@"SHT_NOTE"
	.sectionflags	@"SHF_NOTE_NV_TKINFO"
	.tkinfo
        /*0018*/ 	.word	0x00000002
        /*0030*/ 	.string	""
        /*0030*/ 	.string	"ptxas"
        /*0030*/ 	.string	"Cuda compilation tools, release 13.0, V13.0.88"
        /*0030*/ 	.string	"Build cuda_13.0.r13.0/compiler.36424714_0"
        /*0030*/ 	.string	"-arch sm_100 -m 64 "



//--------------------- .note.nv.cuinfo           --------------------------
	.section	.note.nv.cuinfo,"",@"SHT_NOTE"
	.sectionflags	@"SHF_NOTE_NV_CUINFO"
        /*0018*/ 	.short	0x0002
        /*001a*/ 	.short	0x0064
        /*001c*/ 	.short	0x0082
	.zero		2


//--------------------- .nv.info                  --------------------------
	.section	.nv.info,"",@"SHT_CUDA_INFO"
	.align	4


	//----- nvinfo : EIATTR_REGCOUNT
	.align		4
        /*0000*/ 	.byte	0x04, 0x2f
        /*0002*/ 	.short	(.L_2 - .L_1)
	.align		4
.L_1:
        /*0004*/ 	.word	index@(_Z11convolutionPiS_i)
        /*0008*/ 	.word	0x0000000e


	//----- nvinfo : EIATTR_FRAME_SIZE
	.align		4
.L_2:
        /*000c*/ 	.byte	0x04, 0x11
        /*000e*/ 	.short	(.L_4 - .L_3)
	.align		4
.L_3:
        /*0010*/ 	.word	index@(_Z11convolutionPiS_i)
        /*0014*/ 	.word	0x00000000


	//----- nvinfo : EIATTR_MIN_STACK_SIZE
	.align		4
.L_4:
        /*0018*/ 	.byte	0x04, 0x12
        /*001a*/ 	.short	(.L_6 - .L_5)
	.align		4
.L_5:
        /*001c*/ 	.word	index@(_Z11convolutionPiS_i)
        /*0020*/ 	.word	0x00000000
.L_6:


//--------------------- .nv.compat                --------------------------
	.section	.nv.compat,"",@"SHT_CUDA_COMPAT_INFO"
	.align	4
        /*0000*/ 	.byte	0x02, 0x09, 0x00, 0x00, 0x02, 0x02, 0x01, 0x00, 0x02, 0x05, 0x05, 0x00, 0x03, 0x07, 0x01, 0x01
        /*0010*/ 	.byte	0x02, 0x03, 0x00, 0x00, 0x02, 0x06, 0x01, 0x00, 0x04, 0x0b, 0x08, 0x00, 0x09, 0x00, 0x00, 0x00
        /*0020*/ 	.byte	0x00, 0x00, 0x00, 0x00


//--------------------- .nv.info._Z11convolutionPiS_i --------------------------
	.section	.nv.info._Z11convolutionPiS_i,"",@"SHT_CUDA_INFO"
	.sectionflags	@""
	.align	4


	//----- nvinfo : EIATTR_CUDA_API_VERSION
	.align		4
        /*0000*/ 	.byte	0x04, 0x37
        /*0002*/ 	.short	(.L_8 - .L_7)
.L_7:
        /*0004*/ 	.word	0x00000082


	//----- nvinfo : EIATTR_KPARAM_INFO
	.align		4
.L_8:
        /*0008*/ 	.byte	0x04, 0x17
        /*000a*/ 	.short	(.L_10 - .L_9)
.L_9:
        /*000c*/ 	.word	0x00000000
        /*0010*/ 	.short	0x0002
        /*0012*/ 	.short	0x0010
        /*0014*/ 	.byte	0x00, 0xf0, 0x11, 0x00


	//----- nvinfo : EIATTR_KPARAM_INFO
	.align		4
.L_10:
        /*0018*/ 	.byte	0x04, 0x17
        /*001a*/ 	.short	(.L_12 - .L_11)
.L_11:
        /*001c*/ 	.word	0x00000000
        /*0020*/ 	.short	0x0001
        /*0022*/ 	.short	0x0008
        /*0024*/ 	.byte	0x00, 0xf5, 0x21, 0x00


	//----- nvinfo : EIATTR_KPARAM_INFO
	.align		4
.L_12:
        /*0028*/ 	.byte	0x04, 0x17
        /*002a*/ 	.short	(.L_14 - .L_13)
.L_13:
        /*002c*/ 	.word	0x00000000
        /*0030*/ 	.short	0x0000
        /*0032*/ 	.short	0x0000
        /*0034*/ 	.byte	0x00, 0xf5, 0x21, 0x00


	//----- nvinfo : EIATTR_SPARSE_MMA_MASK
	.align		4
.L_14:
        /*0038*/ 	.byte	0x03, 0x50
        /*003a*/ 	.short	0x0000


	//----- nvinfo : EIATTR_MAXREG_COUNT
	.align		4
        /*003c*/ 	.byte	0x03, 0x1b
        /*003e*/ 	.short	0x00ff


	//----- nvinfo : EIATTR_NUM_BARRIERS
	.align		4
        /*0040*/ 	.byte	0x02, 0x4c
        /*0042*/ 	.byte	0x01
	.zero		1


	//----- nvinfo : EIATTR_MERCURY_ISA_VERSION
	.align		4
        /*0044*/ 	.byte	0x03, 0x5f
        /*0046*/ 	.short	0x0101


	//----- nvinfo : EIATTR_VRC_CTA_INIT_COUNT
	.align		4
        /*0048*/ 	.byte	0x02, 0x4a
	.zero		1
	.zero		1


	//----- nvinfo : EIATTR_EXIT_INSTR_OFFSETS
	.align		4
        /*004c*/ 	.byte	0x04, 0x1c
        /*004e*/ 	.short	(.L_16 - .L_15)


	//   ....[0]....
.L_15:
        /*0050*/ 	.word	0x000003b0


	//----- nvinfo : EIATTR_CBANK_PARAM_SIZE
	.align		4
.L_16:
        /*0054*/ 	.byte	0x03, 0x19
        /*0056*/ 	.short	0x0014


	//----- nvinfo : EIATTR_PARAM_CBANK
	.align		4
        /*0058*/ 	.byte	0x04, 0x0a
        /*005a*/ 	.short	(.L_18 - .L_17)
	.align		4
.L_17:
        /*005c*/ 	.word	index@(.nv.constant0._Z11convolutionPiS_i)
        /*0060*/ 	.short	0x0380
        /*0062*/ 	.short	0x0014


	//----- nvinfo : EIATTR_SW_WAR
	.align		4
.L_18:
        /*0064*/ 	.byte	0x04, 0x36
        /*0066*/ 	.short	(.L_20 - .L_19)
.L_19:
        /*0068*/ 	.word	0x00000008
.L_20:


//--------------------- .nv.callgraph             --------------------------
	.section	.nv.callgraph,"",@"SHT_CUDA_CALLGRAPH"
	.align	4
	.sectionentsize	8
	.align		4
        /*0000*/ 	.word	0x00000000
	.align		4
        /*0004*/ 	.word	0xffffffff
	.align		4
        /*0008*/ 	.word	0x00000000
	.align		4
        /*000c*/ 	.word	0xfffffffe
	.align		4
        /*0010*/ 	.word	0x00000000
	.align		4
        /*0014*/ 	.word	0xfffffffd
	.align		4
        /*0018*/ 	.word	0x00000000
	.align		4
        /*001c*/ 	.word	0xfffffffc


//--------------------- .nv.constant3             --------------------------
	.section	.nv.constant3,"a",@progbits
	.align	4
.nv.constant3:
	.type		mask,@object
	.size		mask,(.L_0 - mask)
mask:
	.zero		28
.L_0:


//--------------------- .text._Z11convolutionPiS_i --------------------------
	.section	.text._Z11convolutionPiS_i,"ax",@progbits
	.align	128
        .global         _Z11convolutionPiS_i
        .type           _Z11convolutionPiS_i,@function
        .size           _Z11convolutionPiS_i,(.L_x_1 - _Z11convolutionPiS_i)
        .other          _Z11convolutionPiS_i,@"STO_CUDA_ENTRY STV_DEFAULT"
_Z11convolutionPiS_i:
.text._Z11convolutionPiS_i:
[----:B------:R-:W-:Y:S01]  /*0000*/  LDC R1, c[0x0][0x37c] ;  /* 0x0000df00ff017b82 */ /* 0x000fe20000000800 */
[----:B------:R-:W0:Y:S07]  /*0010*/  S2R R9, SR_TID.X ;  /* 0x0000000000097919 */ /* 0x000e2e0000002100 */
[----:B------:R-:W0:Y:S01]  /*0020*/  S2UR UR4, SR_CTAID.X ;  /* 0x00000000000479c3 */ /* 0x000e220000002500 */
[----:B------:R-:W1:Y:S01]  /*0030*/  LDCU.64 UR6, c[0x0][0x358] ;  /* 0x00006b00ff0677ac */ /* 0x000e620008000a00 */
[----:B------:R-:W2:Y:S06]  /*0040*/  LDCU UR8, c[0x3][0x8] ;  /* 0x00c00100ff0877ac */ /* 0x000eac0008000800 */
[----:B------:R-:W0:Y:S01]  /*0050*/  LDC R10, c[0x0][0x360] ;  /* 0x0000d800ff0a7b82 */ /* 0x000e220000000800 */
[----:B------:R-:W3:Y:S01]  /*0060*/  LDCU UR9, c[0x3][0xc] ;  /* 0x00c00180ff0977ac */ /* 0x000ee20008000800 */
[----:B------:R-:W4:Y:S06]  /*0070*/  LDCU UR10, c[0x3][0x10] ;  /* 0x00c00200ff0a77ac */ /* 0x000f2c0008000800 */
[----:B------:R-:W5:Y:S01]  /*0080*/  LDC.64 R2, c[0x0][0x380] ;  /* 0x0000e000ff027b82 */ /* 0x000f620000000a00 */
[----:B0-----:R-:W-:-:S04]  /*0090*/  IMAD R0, R10, UR4, R9 ;  /* 0x000000040a007c24 */ /* 0x001fc8000f8e0209 */
[----:B-----5:R-:W-:-:S05]  /*00a0*/  IMAD.WIDE R2, R0, 0x4, R2 ;  /* 0x0000000400027825 */ /* 0x020fca00078e0202 */
[----:B-1----:R-:W5:Y:S01]  /*00b0*/  LDG.E R4, desc[UR6][R2.64] ;  /* 0x0000000602047981 */ /* 0x002f62000c1e1900 */
[----:B------:R-:W0:Y:S01]  /*00c0*/  S2UR UR5, SR_CgaCtaId ;  /* 0x00000000000579c3 */ /* 0x000e220000008800 */
[----:B------:R-:W-:Y:S01]  /*00d0*/  UMOV UR4, 0x400 ;  /* 0x0000040000047882 */ /* 0x000fe20000000000 */
[C---:B------:R-:W-:Y:S02]  /*00e0*/  IADD3 R5, PT, PT, R9.reuse, 0x1, RZ ;  /* 0x0000000109057810 */ /* 0x040fe40007ffe0ff */
[-C--:B------:R-:W-:Y:S02]  /*00f0*/  ISETP.GE.U32.AND P0, PT, R9, R10.reuse, PT ;  /* 0x0000000a0900720c */ /* 0x080fe40003f06070 */
[----:B------:R-:W-:Y:S02]  /*0100*/  ISETP.GE.U32.AND P1, PT, R5, R10, PT ;  /* 0x0000000a0500720c */ /* 0x000fe40003f26070 */
[C---:B------:R-:W-:Y:S02]  /*0110*/  IADD3 R6, PT, PT, R9.reuse, 0x2, RZ ;  /* 0x0000000209067810 */ /* 0x040fe40007ffe0ff */
[----:B------:R-:W-:-:S02]  /*0120*/  IADD3 R7, PT, PT, R9, 0x3, RZ ;  /* 0x0000000309077810 */ /* 0x000fc40007ffe0ff */
[-C--:B------:R-:W-:Y:S02]  /*0130*/  ISETP.GE.U32.AND P2, PT, R6, R10.reuse, PT ;  /* 0x0000000a0600720c */ /* 0x080fe40003f46070 */
[----:B------:R-:W-:Y:S01]  /*0140*/  ISETP.GE.U32.AND P3, PT, R7, R10, PT ;  /* 0x0000000a0700720c */ /* 0x000fe20003f66070 */
[C---:B------:R-:W-:Y:S01]  /*0150*/  VIADD R7, R9.reuse, 0x4 ;  /* 0x0000000409077836 */ /* 0x040fe20000000000 */
[----:B0-----:R-:W-:Y:S01]  /*0160*/  ULEA UR4, UR5, UR4, 0x18 ;  /* 0x0000000405047291 */ /* 0x001fe2000f8ec0ff */
[C---:B------:R-:W-:Y:S01]  /*0170*/  IADD3 R8, PT, PT, R9.reuse, 0x5, RZ ;  /* 0x0000000509087810 */ /* 0x040fe20007ffe0ff */
[----:B------:R-:W0:Y:S04]  /*0180*/  LDCU UR5, c[0x3][0x4] ;  /* 0x00c00080ff0577ac */ /* 0x000e280008000800 */
[----:B------:R-:W-:-:S02]  /*0190*/  LEA R5, R9, UR4, 0x2 ;  /* 0x0000000409057c11 */ /* 0x000fc4000f8e10ff */
[-C--:B------:R-:W-:Y:S01]  /*01a0*/  ISETP.GE.U32.AND P4, PT, R7, R10.reuse, PT ;  /* 0x0000000a0700720c */ /* 0x080fe20003f86070 */
[----:B------:R-:W-:Y:S01]  /*01b0*/  VIADD R9, R9, 0x6 ;  /* 0x0000000609097836 */ /* 0x000fe20000000000 */
[-C--:B------:R-:W-:Y:S01]  /*01c0*/  ISETP.GE.U32.AND P5, PT, R8, R10.reuse, PT ;  /* 0x0000000a0800720c */ /* 0x080fe20003fa6070 */
[----:B------:R-:W1:Y:S03]  /*01d0*/  LDCU UR4, c[0x3][URZ] ;  /* 0x00c00000ff0477ac */ /* 0x000e660008000800 */
[----:B------:R-:W-:Y:S01]  /*01e0*/  ISETP.GE.U32.AND P6, PT, R9, R10, PT ;  /* 0x0000000a0900720c */ /* 0x000fe20003fc6070 */
[----:B-----5:R5:W-:Y:S01]  /*01f0*/  STS [R5], R4 ;  /* 0x0000000405007388 */ /* 0x020be20000000800 */
[----:B------:R-:W-:Y:S06]  /*0200*/  BAR.SYNC.DEFER_BLOCKING 0x0 ;  /* 0x0000000000007b1d */ /* 0x000fec0000010000 */
[----:B------:R-:W1:Y:S04]  /*0210*/  @P0 LDG.E R6, desc[UR6][R2.64] ;  /* 0x0000000602060981 */ /* 0x000e68000c1e1900 */
[----:B------:R-:W0:Y:S04]  /*0220*/  @P1 LDG.E R7, desc[UR6][R2.64+0x4] ;  /* 0x0000040602071981 */ /* 0x000e28000c1e1900 */
[----:B------:R-:W2:Y:S04]  /*0230*/  @P2 LDG.E R8, desc[UR6][R2.64+0x8] ;  /* 0x0000080602082981 */ /* 0x000ea8000c1e1900 */
[----:B-----5:R-:W3:Y:S04]  /*0240*/  @P3 LDG.E R4, desc[UR6][R2.64+0xc] ;  /* 0x00000c0602043981 */ /* 0x020ee8000c1e1900 */
[----:B------:R-:W4:Y:S04]  /*0250*/  @P4 LDG.E R9, desc[UR6][R2.64+0x10] ;  /* 0x0000100602094981 */ /* 0x000f28000c1e1900 */
[----:B------:R-:W5:Y:S04]  /*0260*/  @P5 LDG.E R10, desc[UR6][R2.64+0x14] ;  /* 0x00001406020a5981 */ /* 0x000f68000c1e1900 */
[----:B------:R1:W5:Y:S02]  /*0270*/  @P6 LDG.E R11, desc[UR6][R2.64+0x18] ;  /* 0x00001806020b6981 */ /* 0x000364000c1e1900 */
[----:B-1----:R-:W1:Y:S02]  /*0280*/  LDC.64 R2, c[0x0][0x388] ;  /* 0x0000e200ff027b82 */ /* 0x002e640000000a00 */
[----:B-1----:R-:W-:Y:S01]  /*0290*/  IMAD.WIDE R2, R0, 0x4, R2 ;  /* 0x0000000400027825 */ /* 0x002fe200078e0202 */
[----:B------:R-:W1:Y:S04]  /*02a0*/  @!P0 LDS R6, [R5] ;  /* 0x0000000005068984 */ /* 0x000e680000000800 */
[----:B------:R-:W0:Y:S04]  /*02b0*/  @!P1 LDS R7, [R5+0x4] ;  /* 0x0000040005079984 */ /* 0x000e280000000800 */
[----:B------:R-:W2:Y:S04]  /*02c0*/  @!P2 LDS R8, [R5+0x8] ;  /* 0x000008000508a984 */ /* 0x000ea80000000800 */
[----:B------:R-:W3:Y:S04]  /*02d0*/  @!P3 LDS R4, [R5+0xc] ;  /* 0x00000c000504b984 */ /* 0x000ee80000000800 */
[----:B------:R-:W4:Y:S04]  /*02e0*/  @!P4 LDS R9, [R5+0x10] ;  /* 0x000010000509c984 */ /* 0x000f280000000800 */
[----:B------:R-:W5:Y:S04]  /*02f0*/  @!P5 LDS R10, [R5+0x14] ;  /* 0x00001400050ad984 */ /* 0x000f680000000800 */
[----:B------:R-:W5:Y:S01]  /*0300*/  @!P6 LDS R11, [R5+0x18] ;  /* 0x00001800050be984 */ /* 0x000f620000000800 */
[----:B-1----:R-:W-:Y:S01]  /*0310*/  IMAD R6, R6, UR4, RZ ;  /* 0x0000000406067c24 */ /* 0x002fe2000f8e02ff */
[----:B------:R-:W5:Y:S03]  /*0320*/  LDCU UR4, c[0x3][0x14] ;  /* 0x00c00280ff0477ac */ /* 0x000f660008000800 */
[----:B0-----:R-:W-:Y:S01]  /*0330*/  IMAD R7, R7, UR5, R6 ;  /* 0x0000000507077c24 */ /* 0x001fe2000f8e0206 */
[----:B------:R-:W0:Y:S03]  /*0340*/  LDCU UR5, c[0x3][0x18] ;  /* 0x00c00300ff0577ac */ /* 0x000e260008000800 */
[----:B--2---:R-:W-:-:S04]  /*0350*/  IMAD R7, R8, UR8, R7 ;  /* 0x0000000808077c24 */ /* 0x004fc8000f8e0207 */
[----:B---3--:R-:W-:-:S04]  /*0360*/  IMAD R4, R4, UR9, R7 ;  /* 0x0000000904047c24 */ /* 0x008fc8000f8e0207 */
[----:B----4-:R-:W-:-:S04]  /*0370*/  IMAD R9, R9, UR10, R4 ;  /* 0x0000000a09097c24 */ /* 0x010fc8000f8e0204 */
[----:B-----5:R-:W-:-:S04]  /*0380*/  IMAD R10, R10, UR4, R9 ;  /* 0x000000040a0a7c24 */ /* 0x020fc8000f8e0209 */
[----:B0-----:R-:W-:-:S05]  /*0390*/  IMAD R11, R11, UR5, R10 ;  /* 0x000000050b0b7c24 */ /* 0x001fca000f8e020a */
[----:B------:R-:W-:Y:S01]  /*03a0*/  STG.E desc[UR6][R2.64], R11 ;  /* 0x0000000b02007986 */ /* 0x000fe2000c101906 */
[----:B------:R-:W-:Y:S05]  /*03b0*/  EXIT ;  /* 0x000000000000794d */ /* 0x000fea0003800000 */
.L_x_0:
[----:B------:R-:W-:-:S00]  /*03c0*/  BRA `(.L_x_0) ;  /* 0xfffffffc00fc7947 */ /* 0x000fc0000383ffff */
[----:B------:R-:W-:-:S00]  /*03d0*/  NOP ;  /* 0x0000000000007918 */ /* 0x000fc00000000000 */
        /* <DEDUP_REMOVED lines=10> */
.L_x_1:


//--------------------- .nv.shared._Z11convolutionPiS_i --------------------------
	.section	.nv.shared._Z11convolutionPiS_i,"aw",@nobits
	.sectionflags	@""
	.align	16
	.zero		1024


//--------------------- .nv.shared.reserved.0     --------------------------
	.section	.nv.shared.reserved.0,"aw",@nobits
	.weak		__nv_reservedSMEM_offset_0_alias
	.size		__nv_reservedSMEM_offset_0_alias, 0, 64
	.other		__nv_reservedSMEM_offset_0_alias,@"STO_CUDA_RESERVED_SHARED STV_DEFAULT"
__nv_reservedSMEM_offset_0_alias:
	.zero		0
	.zero		64


//--------------------- .nv.constant0._Z11convolutionPiS_i --------------------------
	.section	.nv.constant0._Z11convolutionPiS_i,"a",@progbits
	.sectionflags	@""
	.align	4
.nv.constant0._Z11convolutionPiS_i:
	.zero		916


//--------------------- SYMBOLS --------------------------

	.type		.nv.reservedSmem.offset0,@object
	.size		.nv.reservedSmem.offset0,0x4
	.type		.nv.reservedSmem.cap,@object
	.size		.nv.reservedSmem.cap,0x4
